	.headerflags	@"EF_CUDA_TEXMODE_UNIFIED EF_CUDA_64BIT_ADDRESS EF_CUDA_ACCELERATORS EF_CUDA_SM90 EF_CUDA_VIRTUAL_SM(EF_CUDA_SM90)"
	.elftype	@"ET_EXEC"


//--------------------- .nv.info                  --------------------------
	.section	.nv.info,"",@"SHT_CUDA_INFO"
	.align	4


	//----- nvinfo : EIATTR_REGCOUNT
	.align		4
        /*0000*/ 	.byte	0x04, 0x2f
        /*0002*/ 	.short	(.L_3 - .L_2)
	.align		4
.L_2:
        /*0004*/ 	.word	index@(triton_poi_fused__native_batch_norm_legit_no_training_convolution_hardtanh_37)
        /*0008*/ 	.word	0x0000002a


	//----- nvinfo : EIATTR_MIN_STACK_SIZE
	.align		4
.L_3:
        /*000c*/ 	.byte	0x04, 0x12
        /*000e*/ 	.short	(.L_5 - .L_4)
	.align		4
.L_4:
        /*0010*/ 	.word	index@(triton_poi_fused__native_batch_norm_legit_no_training_convolution_hardtanh_37)
        /*0014*/ 	.word	0x00000000


	//----- nvinfo : EIATTR_FRAME_SIZE
	.align		4
.L_5:
        /*0018*/ 	.byte	0x04, 0x11
        /*001a*/ 	.short	(.L_7 - .L_6)
	.align		4
.L_6:
        /*001c*/ 	.word	index@(triton_poi_fused__native_batch_norm_legit_no_training_convolution_hardtanh_37)
        /*0020*/ 	.word	0x00000000


	//----- nvinfo : EIATTR_MIN_STACK_SIZE
	.align		4
.L_7:
        /*0024*/ 	.byte	0x04, 0x12
        /*0026*/ 	.short	(.L_9 - .L_8)
	.align		4
.L_8:
        /*0028*/ 	.word	index@(triton_poi_fused__native_batch_norm_legit_no_training_convolution_hardtanh_37)
        /*002c*/ 	.word	0x00000000
.L_9:


//--------------------- .nv.info.triton_poi_fused__native_batch_norm_legit_no_training_convolution_hardtanh_37 --------------------------
	.section	.nv.info.triton_poi_fused__native_batch_norm_legit_no_training_convolution_hardtanh_37,"",@"SHT_CUDA_INFO"
	.sectionflags	@""
	.align	4


	//----- nvinfo : EIATTR_CUDA_API_VERSION
	.align		4
        /*0000*/ 	.byte	0x04, 0x37
        /*0002*/ 	.short	(.L_11 - .L_10)
.L_10:
        /*0004*/ 	.word	0x0000007c


	//----- nvinfo : EIATTR_KPARAM_INFO
	.align		4
.L_11:
        /*0008*/ 	.byte	0x04, 0x17
        /*000a*/ 	.short	(.L_13 - .L_12)
.L_12:
        /*000c*/ 	.word	0x00000000
        /*0010*/ 	.short	0x0007
        /*0012*/ 	.short	0x0038
        /*0014*/ 	.byte	0x00, 0xf0, 0x11, 0x00


	//----- nvinfo : EIATTR_KPARAM_INFO
	.align		4
.L_13:
        /*0018*/ 	.byte	0x04, 0x17
        /*001a*/ 	.short	(.L_15 - .L_14)
.L_14:
        /*001c*/ 	.word	0x00000000
        /*0020*/ 	.short	0x0006
        /*0022*/ 	.short	0x0030
        /*0024*/ 	.byte	0x00, 0xf4, 0x21, 0x00


	//----- nvinfo : EIATTR_KPARAM_INFO
	.align		4
.L_15:
        /*0028*/ 	.byte	0x04, 0x17
        /*002a*/ 	.short	(.L_17 - .L_16)
.L_16:
        /*002c*/ 	.word	0x00000000
        /*0030*/ 	.short	0x0005
        /*0032*/ 	.short	0x0028
        /*0034*/ 	.byte	0x00, 0xf4, 0x21, 0x00


	//----- nvinfo : EIATTR_KPARAM_INFO
	.align		4
.L_17:
        /*0038*/ 	.byte	0x04, 0x17
        /*003a*/ 	.short	(.L_19 - .L_18)
.L_18:
        /*003c*/ 	.word	0x00000000
        /*0040*/ 	.short	0x0004
        /*0042*/ 	.short	0x0020
        /*0044*/ 	.byte	0x00, 0xf4, 0x21, 0x00


	//----- nvinfo : EIATTR_KPARAM_INFO
	.align		4
.L_19:
        /*0048*/ 	.byte	0x04, 0x17
        /*004a*/ 	.short	(.L_21 - .L_20)
.L_20:
        /*004c*/ 	.word	0x00000000
        /*0050*/ 	.short	0x0003
        /*0052*/ 	.short	0x0018
        /*0054*/ 	.byte	0x00, 0xf4, 0x21, 0x00


	//----- nvinfo : EIATTR_KPARAM_INFO
	.align		4
.L_21:
        /*0058*/ 	.byte	0x04, 0x17
        /*005a*/ 	.short	(.L_23 - .L_22)
.L_22:
        /*005c*/ 	.word	0x00000000
        /*0060*/ 	.short	0x0002
        /*0062*/ 	.short	0x0010
        /*0064*/ 	.byte	0x00, 0xf4, 0x21, 0x00


	//----- nvinfo : EIATTR_KPARAM_INFO
	.align		4
.L_23:
        /*0068*/ 	.byte	0x04, 0x17
        /*006a*/ 	.short	(.L_25 - .L_24)
.L_24:
        /*006c*/ 	.word	0x00000000
        /*0070*/ 	.short	0x0001
        /*0072*/ 	.short	0x0008
        /*0074*/ 	.byte	0x00, 0xf4, 0x21, 0x00


	//----- nvinfo : EIATTR_KPARAM_INFO
	.align		4
.L_25:
        /*0078*/ 	.byte	0x04, 0x17
        /*007a*/ 	.short	(.L_27 - .L_26)
.L_26:
        /*007c*/ 	.word	0x00000000
        /*0080*/ 	.short	0x0000
        /*0082*/ 	.short	0x0000
        /*0084*/ 	.byte	0x00, 0xf4, 0x21, 0x00


	//----- nvinfo : EIATTR_SPARSE_MMA_MASK
	.align		4
.L_27:
        /*0088*/ 	.byte	0x03, 0x50
        /*008a*/ 	.short	0x0000


	//----- nvinfo : EIATTR_MAXREG_COUNT
	.align		4
        /*008c*/ 	.byte	0x03, 0x1b
        /*008e*/ 	.short	0x00ff


	//----- nvinfo : EIATTR_EXIT_INSTR_OFFSETS
	.align		4
        /*0090*/ 	.byte	0x04, 0x1c
        /*0092*/ 	.short	(.L_29 - .L_28)


	//   ....[0]....
.L_28:
        /*0094*/ 	.word	0x00000e70


	//   ....[1]....
        /*0098*/ 	.word	0x00000e90


	//----- nvinfo : EIATTR_REQNTID
	.align		4
.L_29:
        /*009c*/ 	.byte	0x04, 0x10
        /*009e*/ 	.short	(.L_31 - .L_30)
.L_30:
        /*00a0*/ 	.word	0x00000080
        /*00a4*/ 	.word	0x00000001
        /*00a8*/ 	.word	0x00000001


	//----- nvinfo : EIATTR_CBANK_PARAM_SIZE
	.align		4
.L_31:
        /*00ac*/ 	.byte	0x03, 0x19
        /*00ae*/ 	.short	0x003c


	//----- nvinfo : EIATTR_PARAM_CBANK
	.align		4
        /*00b0*/ 	.byte	0x04, 0x0a
        /*00b2*/ 	.short	(.L_33 - .L_32)
	.align		4
.L_32:
        /*00b4*/ 	.word	index@(.nv.constant0.triton_poi_fused__native_batch_norm_legit_no_training_convolution_hardtanh_37)
        /*00b8*/ 	.short	0x0210
        /*00ba*/ 	.short	0x003c


	//----- nvinfo : EIATTR_SW_WAR
	.align		4
.L_33:
        /*00bc*/ 	.byte	0x04, 0x36
        /*00be*/ 	.short	(.L_35 - .L_34)
.L_34:
        /*00c0*/ 	.word	0x00000008
.L_35:


//--------------------- .nv.callgraph             --------------------------
	.section	.nv.callgraph,"",@"SHT_CUDA_CALLGRAPH"
	.align	4
	.sectionentsize	8
	.align		4
        /*0000*/ 	.word	0x00000000
	.align		4
        /*0004*/ 	.word	0xffffffff
	.align		4
        /*0008*/ 	.word	0x00000000
	.align		4
        /*000c*/ 	.word	0xfffffffe
	.align		4
        /*0010*/ 	.word	0x00000000
	.align		4
        /*0014*/ 	.word	0xfffffffd
	.align		4
        /*0018*/ 	.word	0x00000000
	.align		4
        /*001c*/ 	.word	0xfffffffc


//--------------------- .nv.constant4             --------------------------
	.section	.nv.constant4,"a",@progbits
	.align	8
	.align		8
.nv.constant4:
        /*0000*/ 	.dword	_$_str
	.align		8
        /*0008*/ 	.dword	_$_str_$_2


//--------------------- .text.triton_poi_fused__native_batch_norm_legit_no_training_convolution_hardtanh_37 --------------------------
	.section	.text.triton_poi_fused__native_batch_norm_legit_no_training_convolution_hardtanh_37,"ax",@progbits
	.align	128
        .global         triton_poi_fused__native_batch_norm_legit_no_training_convolution_hardtanh_37
        .type           triton_poi_fused__native_batch_norm_legit_no_training_convolution_hardtanh_37,@function
        .size           triton_poi_fused__native_batch_norm_legit_no_training_convolution_hardtanh_37,(.L_x_1 - triton_poi_fused__native_batch_norm_legit_no_training_convolution_hardtanh_37)
        .other          triton_poi_fused__native_batch_norm_legit_no_training_convolution_hardtanh_37,@"STO_CUDA_ENTRY STV_DEFAULT"
triton_poi_fused__native_batch_norm_legit_no_training_convolution_hardtanh_37:
.text.triton_poi_fused__native_batch_norm_legit_no_training_convolution_hardtanh_37:
[----:B------:R-:W0:Y:S01]  /*0000*/  LDC R1, c[0x0][0x28] ;  /* 0x00000a00ff017b82 */ /* 0x000e220000000800 */
[----:B------:R-:W1:Y:S07]  /*0010*/  S2R R0, SR_TID.X ;  /* 0x0000000000007919 */ /* 0x000e6e0000002100 */
[----:B------:R-:W2:Y:S01]  /*0020*/  LDC.64 R12, c[0x0][0x228] ;  /* 0x00008a00ff0c7b82 */ /* 0x000ea20000000a00 */
[----:B------:R-:W-:Y:S01]  /*0030*/  IMAD.MOV.U32 R34, RZ, RZ, RZ ;  /* 0x000000ffff227224 */ /* 0x000fe200078e00ff */
[----:B------:R-:W-:Y:S01]  /*0040*/  CS2R R20, SRZ ;  /* 0x0000000000147805 */ /* 0x000fe2000001ff00 */
[----:B------:R-:W3:Y:S01]  /*0050*/  S2R R35, SR_CTAID.X ;  /* 0x0000000000237919 */ /* 0x000ee20000002500 */
[----:B------:R-:W-:Y:S01]  /*0060*/  CS2R R22, SRZ ;  /* 0x0000000000167805 */ /* 0x000fe2000001ff00 */
[----:B------:R-:W-:Y:S01]  /*0070*/  IMAD.MOV.U32 R4, RZ, RZ, RZ ;  /* 0x000000ffff047224 */ /* 0x000fe200078e00ff */
[----:B------:R-:W-:Y:S01]  /*0080*/  ULDC.64 UR4, c[0x0][0x208] ;  /* 0x0000820000047ab9 */ /* 0x000fe20000000a00 */
[----:B------:R-:W-:-:S02]  /*0090*/  CS2R R16, SRZ ;  /* 0x0000000000107805 */ /* 0x000fc4000001ff00 */
[----:B------:R-:W-:Y:S01]  /*00a0*/  CS2R R18, SRZ ;  /* 0x0000000000127805 */ /* 0x000fe2000001ff00 */
[----:B------:R-:W4:Y:S08]  /*00b0*/  LDC.64 R38, c[0x0][0x218] ;  /* 0x00008600ff267b82 */ /* 0x000f300000000a00 */
[----:B------:R-:W5:Y:S08]  /*00c0*/  LDC.64 R36, c[0x0][0x210] ;  /* 0x00008400ff247b82 */ /* 0x000f700000000a00 */
[----:B------:R-:W4:Y:S01]  /*00d0*/  LDC.64 R30, c[0x0][0x220] ;  /* 0x00008800ff1e7b82 */ /* 0x000f220000000a00 */
[----:B-1----:R-:W-:-:S05]  /*00e0*/  IMAD.SHL.U32 R0, R0, 0x4, RZ ;  /* 0x0000000400007824 */ /* 0x002fca00078e00ff */
[----:B------:R-:W-:-:S05]  /*00f0*/  LOP3.LUT R0, R0, 0x1fc, RZ, 0xc0, !PT ;  /* 0x000001fc00007812 */ /* 0x000fca00078ec0ff */
[----:B---3--:R-:W-:-:S04]  /*0100*/  IMAD R35, R35, 0x400, R0 ;  /* 0x0000040023237824 */ /* 0x008fc800078e0200 */
[C---:B------:R-:W-:Y:S01]  /*0110*/  IMAD.HI R0, R35.reuse, -0x6e5d4c3b, R34 ;  /* 0x91a2b3c523007827 */ /* 0x040fe200078e0222 */
[----:B------:R-:W-:Y:S02]  /*0120*/  ISETP.GE.AND P1, PT, R35, 0x38400, PT ;  /* 0x000384002300780c */ /* 0x000fe40003f26270 */
[----:B------:R-:W-:Y:S02]  /*0130*/  IADD3 R5, R35, 0x200, RZ ;  /* 0x0000020023057810 */ /* 0x000fe40007ffe0ff */
[----:B------:R-:W-:-:S04]  /*0140*/  SHF.R.U32.HI R3, RZ, 0x1f, R0 ;  /* 0x0000001fff037819 */ /* 0x000fc80000011600 */
[----:B------:R-:W-:Y:S01]  /*0150*/  LEA.HI.SX32 R3, R0, R3, 0x17 ;  /* 0x0000000300037211 */ /* 0x000fe200078fbaff */
[----:B------:R-:W-:-:S04]  /*0160*/  IMAD.HI R0, R5, -0x6e5d4c3b, R4 ;  /* 0x91a2b3c505007827 */ /* 0x000fc800078e0204 */
[----:B------:R-:W-:-:S04]  /*0170*/  IMAD R28, R3, -0x384, R35 ;  /* 0xfffffc7c031c7824 */ /* 0x000fc800078e0223 */
[----:B--2---:R-:W-:Y:S01]  /*0180*/  IMAD.WIDE R2, R28, 0x4, R12 ;  /* 0x000000041c027825 */ /* 0x004fe200078e020c */
[----:B------:R-:W-:-:S04]  /*0190*/  SHF.R.U32.HI R7, RZ, 0x1f, R0 ;  /* 0x0000001fff077819 */ /* 0x000fc80000011600 */
[----:B------:R-:W2:Y:S01]  /*01a0*/  @!P1 LDG.E.EL.128 R20, desc[UR4][R2.64] ;  /* 0x0000000402149981 */ /* 0x000ea2000c2e1d00 */
[----:B------:R-:W-:Y:S02]  /*01b0*/  LEA.HI.SX32 R7, R0, R7, 0x17 ;  /* 0x0000000700077211 */ /* 0x000fe400078fbaff */
[----:B------:R-:W-:-:S03]  /*01c0*/  ISETP.GE.AND P0, PT, R5, 0x38400, PT ;  /* 0x000384000500780c */ /* 0x000fc60003f06270 */
[----:B------:R-:W-:-:S04]  /*01d0*/  IMAD R27, R7, -0x384, R5 ;  /* 0xfffffc7c071b7824 */ /* 0x000fc800078e0205 */
[----:B------:R-:W-:-:S06]  /*01e0*/  IMAD.WIDE R12, R27, 0x4, R12 ;  /* 0x000000041b0c7825 */ /* 0x000fcc00078e020c */
[----:B------:R1:W3:Y:S01]  /*01f0*/  @!P0 LDG.E.EL.128 R16, desc[UR4][R12.64] ;  /* 0x000000040c108981 */ /* 0x0002e2000c2e1d00 */
[----:B------:R-:W-:Y:S01]  /*0200*/  IMAD.MOV.U32 R5, RZ, RZ, RZ ;  /* 0x000000ffff057224 */ /* 0x000fe200078e00ff */
[----:B------:R-:W-:Y:S01]  /*0210*/  CS2R R6, SRZ ;  /* 0x0000000000067805 */ /* 0x000fe2000001ff00 */
[----:B----4-:R-:W-:Y:S01]  /*0220*/  IMAD.WIDE R24, R27, 0x4, R38 ;  /* 0x000000041b187825 */ /* 0x010fe200078e0226 */
[----:B------:R-:W-:Y:S02]  /*0230*/  CS2R R8, SRZ ;  /* 0x0000000000087805 */ /* 0x000fe4000001ff00 */
[----:B------:R-:W-:Y:S01]  /*0240*/  CS2R R10, SRZ ;  /* 0x00000000000a7805 */ /* 0x000fe2000001ff00 */
[----:B-----5:R-:W-:Y:S01]  /*0250*/  IMAD.WIDE R36, R35, 0x4, R36 ;  /* 0x0000000423247825 */ /* 0x020fe200078e0224 */
[----:B------:R4:W5:Y:S01]  /*0260*/  @!P0 LDG.E.EL.128 R4, desc[UR4][R24.64] ;  /* 0x0000000418048981 */ /* 0x000962000c2e1d00 */
[----:B------:R-:W-:Y:S02]  /*0270*/  CS2R R14, SRZ ;  /* 0x00000000000e7805 */ /* 0x000fe4000001ff00 */
[----:B-1----:R-:W-:Y:S01]  /*0280*/  CS2R R12, SRZ ;  /* 0x00000000000c7805 */ /* 0x002fe2000001ff00 */
[----:B------:R-:W5:Y:S01]  /*0290*/  @!P0 LDG.E.128 R8, desc[UR4][R36.64+0x800] ;  /* 0x0008000424088981 */ /* 0x000f62000c1e1d00 */
[----:B0-----:R-:W-:-:S05]  /*02a0*/  IMAD.WIDE R32, R27, 0x4, R30 ;  /* 0x000000041b207825 */ /* 0x001fca00078e021e */
[----:B------:R0:W5:Y:S01]  /*02b0*/  @!P0 LDG.E.EL.128 R12, desc[UR4][R32.64] ;  /* 0x00000004200c8981 */ /* 0x000162000c2e1d00 */
[----:B------:R-:W-:-:S04]  /*02c0*/  IMAD.WIDE R38, R28, 0x4, R38 ;  /* 0x000000041c267825 */ /* 0x000fc800078e0226 */
[----:B--2---:R-:W-:Y:S01]  /*02d0*/  FADD R20, R20, 9.9999997473787516356e-06 ;  /* 0x3727c5ac14147421 */ /* 0x004fe20000000000 */
[----:B------:R-:W-:Y:S01]  /*02e0*/  FADD R26, R21, 9.9999997473787516356e-06 ;  /* 0x3727c5ac151a7421 */ /* 0x000fe20000000000 */
[----:B------:R-:W-:Y:S01]  /*02f0*/  FADD R23, R23, 9.9999997473787516356e-06 ;  /* 0x3727c5ac17177421 */ /* 0x000fe20000000000 */
[----:B------:R-:W-:Y:S01]  /*0300*/  FADD R22, R22, 9.9999997473787516356e-06 ;  /* 0x3727c5ac16167421 */ /* 0x000fe20000000000 */
[----:B------:R-:W1:Y:S08]  /*0310*/  MUFU.SQRT R3, R20 ;  /* 0x0000001400037308 */ /* 0x000e700000002000 */
[----:B----4-:R-:W2:Y:S01]  /*0320*/  MUFU.SQRT R24, R26 ;  /* 0x0000001a00187308 */ /* 0x010ea20000002000 */
[----:B---3--:R-:W-:Y:S01]  /*0330*/  FADD R2, R16, 9.9999997473787516356e-06 ;  /* 0x3727c5ac10027421 */ /* 0x008fe20000000000 */
[----:B------:R-:W-:Y:S01]  /*0340*/  HFMA2.MMA R16, -RZ, RZ, 1.625, 0 ;  /* 0x3e800000ff107435 */ /* 0x000fe200000001ff */
[----:B------:R-:W-:Y:S01]  /*0350*/  FADD R17, R17, 9.9999997473787516356e-06 ;  /* 0x3727c5ac11117421 */ /* 0x000fe20000000000 */
[----:B-1----:R-:W-:-:S04]  /*0360*/  FSETP.GT.AND P6, PT, R3, 8.50705917302346158658e+37, PT ;  /* 0x7e8000000300780b */ /* 0x002fc80003fc4000 */
[----:B------:R1:W3:Y:S01]  /*0370*/  MUFU.SQRT R0, R23 ;  /* 0x0000001700007308 */ /* 0x0002e20000002000 */
[----:B------:R-:W-:Y:S01]  /*0380*/  FSETP.GEU.AND P2, PT, R3, 1.175494350822287508e-38, PT ;  /* 0x008000000300780b */ /* 0x000fe20003f4e000 */
[----:B------:R-:W-:Y:S01]  /*0390*/  FADD R18, R18, 9.9999997473787516356e-06 ;  /* 0x3727c5ac12127421 */ /* 0x000fe20000000000 */
[----:B------:R-:W-:Y:S01]  /*03a0*/  FADD R19, R19, 9.9999997473787516356e-06 ;  /* 0x3727c5ac13137421 */ /* 0x000fe20000000000 */
[----:B--2---:R-:W-:-:S04]  /*03b0*/  FSETP.GT.AND P3, PT, R24, 8.50705917302346158658e+37, PT ;  /* 0x7e8000001800780b */ /* 0x004fc80003f64000 */
[----:B------:R-:W2:Y:S01]  /*03c0*/  MUFU.SQRT R21, R22 ;  /* 0x0000001600157308 */ /* 0x000ea20000002000 */
[----:B-1----:R-:W-:Y:S02]  /*03d0*/  FSEL R23, R16, 1, P6 ;  /* 0x3f80000010177808 */ /* 0x002fe40003000000 */
[----:B------:R-:W-:Y:S01]  /*03e0*/  FSETP.GEU.AND P5, PT, R24, 1.175494350822287508e-38, PT ;  /* 0x008000001800780b */ /* 0x000fe20003fae000 */
[----:B------:R-:W-:Y:S02]  /*03f0*/  @P6 FMUL R3, R3, 0.25 ;  /* 0x3e80000003036820 */ /* 0x000fe40000400000 */
[----:B------:R-:W-:Y:S02]  /*0400*/  @!P2 FMUL R23, R23, 16777216 ;  /* 0x4b8000001717a820 */ /* 0x000fe40000400000 */
[----:B------:R-:W-:Y:S01]  /*0410*/  @!P2 FMUL R3, R3, 16777216 ;  /* 0x4b8000000303a820 */ /* 0x000fe20000400000 */
[----:B---3--:R-:W-:Y:S01]  /*0420*/  FSETP.GT.AND P2, PT, R0, 8.50705917302346158658e+37, PT ;  /* 0x7e8000000000780b */ /* 0x008fe20003f44000 */
[----:B------:R-:W1:Y:S01]  /*0430*/  MUFU.SQRT R2, R2 ;  /* 0x0000000200027308 */ /* 0x000e620000002000 */
[----:B------:R-:W-:-:S02]  /*0440*/  @P3 FMUL R24, R24, 0.25 ;  /* 0x3e80000018183820 */ /* 0x000fc40000400000 */
[----:B------:R-:W-:Y:S02]  /*0450*/  FSEL R25, R16, 1, P2 ;  /* 0x3f80000010197808 */ /* 0x000fe40001000000 */
[C---:B--2---:R-:W-:Y:S01]  /*0460*/  FSETP.GT.AND P4, PT, R21.reuse, 8.50705917302346158658e+37, PT ;  /* 0x7e8000001500780b */ /* 0x044fe20003f84000 */
[----:B------:R-:W-:Y:S01]  /*0470*/  @!P5 FMUL R24, R24, 16777216 ;  /* 0x4b8000001818d820 */ /* 0x000fe20000400000 */
[----:B------:R-:W-:Y:S01]  /*0480*/  FSETP.GEU.AND P6, PT, R21, 1.175494350822287508e-38, PT ;  /* 0x008000001500780b */ /* 0x000fe20003fce000 */
[----:B------:R2:W3:Y:S01]  /*0490*/  MUFU.RCP R26, R3 ;  /* 0x00000003001a7308 */ /* 0x0004e20000001000 */
[----:B------:R-:W-:-:S07]  /*04a0*/  FSEL R22, R16, 1, P4 ;  /* 0x3f80000010167808 */ /* 0x000fce0002000000 */
[----:B------:R-:W4:Y:S01]  /*04b0*/  MUFU.SQRT R17, R17 ;  /* 0x0000001100117308 */ /* 0x000f220000002000 */
[----:B--2---:R-:W-:Y:S01]  /*04c0*/  FSEL R3, R16, 1, P3 ;  /* 0x3f80000010037808 */ /* 0x004fe20001800000 */
[----:B------:R-:W-:Y:S01]  /*04d0*/  @P4 FMUL R21, R21, 0.25 ;  /* 0x3e80000015154820 */ /* 0x000fe20000400000 */
[C---:B------:R-:W-:Y:S01]  /*04e0*/  FSETP.GEU.AND P3, PT, R0.reuse, 1.175494350822287508e-38, PT ;  /* 0x008000000000780b */ /* 0x040fe20003f6e000 */
[----:B------:R-:W-:Y:S01]  /*04f0*/  @P2 FMUL R0, R0, 0.25 ;  /* 0x3e80000000002820 */ /* 0x000fe20000400000 */
[C---:B-1----:R-:W-:Y:S01]  /*0500*/  FSETP.GT.AND P4, PT, R2.reuse, 8.50705917302346158658e+37, PT ;  /* 0x7e8000000200780b */ /* 0x042fe20003f84000 */
[----:B------:R-:W-:Y:S01]  /*0510*/  @!P5 FMUL R3, R3, 16777216 ;  /* 0x4b8000000303d820 */ /* 0x000fe20000400000 */
[----:B------:R-:W-:Y:S01]  /*0520*/  FSETP.GEU.AND P5, PT, R2, 1.175494350822287508e-38, PT ;  /* 0x008000000200780b */ /* 0x000fe20003fae000 */
[----:B------:R-:W1:Y:S01]  /*0530*/  MUFU.RCP R24, R24 ;  /* 0x0000001800187308 */ /* 0x000e620000001000 */
[----:B------:R-:W-:Y:S01]  /*0540*/  @!P6 FMUL R21, R21, 16777216 ;  /* 0x4b8000001515e820 */ /* 0x000fe20000400000 */
[----:B------:R-:W-:Y:S01]  /*0550*/  @!P6 FMUL R22, R22, 16777216 ;  /* 0x4b8000001616e820 */ /* 0x000fe20000400000 */
[----:B---3--:R-:W-:Y:S01]  /*0560*/  FMUL R26, R26, R23 ;  /* 0x000000171a1a7220 */ /* 0x008fe20000400000 */
[----:B----4-:R-:W-:-:S04]  /*0570*/  FSETP.GT.AND P6, PT, R17, 8.50705917302346158658e+37, PT ;  /* 0x7e8000001100780b */ /* 0x010fc80003fc4000 */
[----:B------:R-:W-:Y:S01]  /*0580*/  @!P3 FMUL R0, R0, 16777216 ;  /* 0x4b8000000000b820 */ /* 0x000fe20000400000 */
[----:B------:R-:W2:Y:S01]  /*0590*/  MUFU.SQRT R20, R18 ;  /* 0x0000001200147308 */ /* 0x000ea20000002000 */
[----:B------:R-:W-:Y:S01]  /*05a0*/  FSETP.GEU.AND P2, PT, R17, 1.175494350822287508e-38, PT ;  /* 0x008000001100780b */ /* 0x000fe20003f4e000 */
[----:B------:R-:W-:Y:S01]  /*05b0*/  @P4 FMUL R2, R2, 0.25 ;  /* 0x3e80000002024820 */ /* 0x000fe20000400000 */
[----:B------:R-:W-:Y:S01]  /*05c0*/  @!P3 FMUL R25, R25, 16777216 ;  /* 0x4b8000001919b820 */ /* 0x000fe20000400000 */
[----:B-1----:R-:W-:Y:S01]  /*05d0*/  FMUL R24, R24, R3 ;  /* 0x0000000318187220 */ /* 0x002fe20000400000 */
[----:B------:R-:W-:-:S03]  /*05e0*/  FSEL R3, R16, 1, P4 ;  /* 0x3f80000010037808 */ /* 0x000fc60002000000 */
[----:B------:R1:W3:Y:S01]  /*05f0*/  MUFU.SQRT R18, R19 ;  /* 0x0000001300127308 */ /* 0x0002e20000002000 */
[----:B------:R-:W-:Y:S01]  /*0600*/  @!P5 FMUL R2, R2, 16777216 ;  /* 0x4b8000000202d820 */ /* 0x000fe20000400000 */
[----:B------:R-:W-:Y:S01]  /*0610*/  @P6 FMUL R17, R17, 0.25 ;  /* 0x3e80000011116820 */ /* 0x000fe20000400000 */
[----:B------:R-:W-:Y:S01]  /*0620*/  @!P5 FMUL R3, R3, 16777216 ;  /* 0x4b8000000303d820 */ /* 0x000fe20000400000 */
[----:B--2---:R-:W-:-:S04]  /*0630*/  FSETP.GT.AND P3, PT, R20, 8.50705917302346158658e+37, PT ;  /* 0x7e8000001400780b */ /* 0x004fc80003f64000 */
[----:B------:R-:W2:Y:S01]  /*0640*/  MUFU.RCP R0, R0 ;  /* 0x0000000000007308 */ /* 0x000ea20000001000 */
[----:B------:R-:W-:Y:S01]  /*0650*/  FSETP.GEU.AND P4, PT, R20, 1.175494350822287508e-38, PT ;  /* 0x008000001400780b */ /* 0x000fe20003f8e000 */
[----:B------:R-:W-:Y:S01]  /*0660*/  @!P2 FMUL R17, R17, 16777216 ;  /* 0x4b8000001111a820 */ /* 0x000fe20000400000 */
[----:B-1----:R-:W-:Y:S02]  /*0670*/  FSEL R19, R16, 1, P3 ;  /* 0x3f80000010137808 */ /* 0x002fe40001800000 */
[----:B---3--:R-:W-:-:S03]  /*0680*/  FSETP.GT.AND P5, PT, R18, 8.50705917302346158658e+37, PT ;  /* 0x7e8000001200780b */ /* 0x008fc60003fa4000 */
[----:B------:R-:W1:Y:S01]  /*0690*/  MUFU.RCP R2, R2 ;  /* 0x0000000200027308 */ /* 0x000e620000001000 */
[----:B------:R-:W-:-:S05]  /*06a0*/  @P3 FMUL R20, R20, 0.25 ;  /* 0x3e80000014143820 */ /* 0x000fca0000400000 */
[----:B------:R-:W-:Y:S01]  /*06b0*/  @!P4 FMUL R19, R19, 16777216 ;  /* 0x4b8000001313c820 */ /* 0x000fe20000400000 */
[----:B--2---:R-:W-:Y:S01]  /*06c0*/  FMUL R25, R0, R25 ;  /* 0x0000001900197220 */ /* 0x004fe20000400000 */
[----:B------:R-:W-:Y:S01]  /*06d0*/  FSEL R0, R16, 1, P6 ;  /* 0x3f80000010007808 */ /* 0x000fe20003000000 */
[----:B------:R-:W2:Y:S01]  /*06e0*/  MUFU.RCP R17, R17 ;  /* 0x0000001100117308 */ /* 0x000ea20000001000 */
[----:B------:R-:W-:Y:S01]  /*06f0*/  FSETP.GEU.AND P6, PT, R18, 1.175494350822287508e-38, PT ;  /* 0x008000001200780b */ /* 0x000fe20003fce000 */
[----:B------:R-:W-:Y:S01]  /*0700*/  @!P4 FMUL R20, R20, 16777216 ;  /* 0x4b8000001414c820 */ /* 0x000fe20000400000 */
[----:B------:R-:W-:Y:S01]  /*0710*/  @P5 FMUL R18, R18, 0.25 ;  /* 0x3e80000012125820 */ /* 0x000fe20000400000 */
[----:B------:R-:W-:Y:S01]  /*0720*/  @!P2 FMUL R0, R0, 16777216 ;  /* 0x4b8000000000a820 */ /* 0x000fe20000400000 */
[----:B-1----:R-:W-:-:S03]  /*0730*/  FMUL R3, R2, R3 ;  /* 0x0000000302037220 */ /* 0x002fc60000400000 */
[----:B0-----:R-:W0:Y:S06]  /*0740*/  MUFU.RCP R33, R21 ;  /* 0x0000001500217308 */ /* 0x001e2c0000001000 */
[----:B------:R-:W-:Y:S01]  /*0750*/  @!P6 FMUL R18, R18, 16777216 ;  /* 0x4b8000001212e820 */ /* 0x000fe20000400000 */
[----:B--2---:R-:W-:Y:S01]  /*0760*/  FMUL R2, R17, R0 ;  /* 0x0000000011027220 */ /* 0x004fe20000400000 */
[----:B------:R-:W1:Y:S01]  /*0770*/  MUFU.RCP R20, R20 ;  /* 0x0000001400147308 */ /* 0x000e620000001000 */
[----:B------:R-:W-:Y:S01]  /*0780*/  FSEL R17, R16, 1, P5 ;  /* 0x3f80000010117808 */ /* 0x000fe20002800000 */
[----:B0-----:R-:W-:-:S06]  /*0790*/  FMUL R33, R33, R22 ;  /* 0x0000001621217220 */ /* 0x001fcc0000400000 */
[----:B------:R0:W2:Y:S01]  /*07a0*/  MUFU.RCP R32, R18 ;  /* 0x0000001200207308 */ /* 0x0000a20000001000 */
[----:B------:R-:W-:Y:S01]  /*07b0*/  @!P6 FMUL R17, R17, 16777216 ;  /* 0x4b8000001111e820 */ /* 0x000fe20000400000 */
[----:B------:R-:W-:Y:S01]  /*07c0*/  CS2R R22, SRZ ;  /* 0x0000000000167805 */ /* 0x000fe2000001ff00 */
[----:B-1----:R-:W-:Y:S01]  /*07d0*/  FMUL R0, R20, R19 ;  /* 0x0000001314007220 */ /* 0x002fe20000400000 */
[----:B------:R-:W-:Y:S02]  /*07e0*/  CS2R R20, SRZ ;  /* 0x0000000000147805 */ /* 0x000fe4000001ff00 */
[----:B0-----:R-:W-:-:S04]  /*07f0*/  CS2R R18, SRZ ;  /* 0x0000000000127805 */ /* 0x001fc8000001ff00 */
[----:B------:R-:W3:Y:S01]  /*0800*/  @!P1 LDG.E.EL.128 R20, desc[UR4][R38.64] ;  /* 0x0000000426149981 */ /* 0x000ee2000c2e1d00 */
[----:B--2---:R-:W-:Y:S01]  /*0810*/  FMUL R32, R32, R17 ;  /* 0x0000001120207220 */ /* 0x004fe20000400000 */
[----:B------:R-:W-:Y:S01]  /*0820*/  CS2R R16, SRZ ;  /* 0x0000000000107805 */ /* 0x000fe2000001ff00 */
[----:B-----5:R-:W-:-:S05]  /*0830*/  FADD R7, R7, R11 ;  /* 0x0000000b07077221 */ /* 0x020fca0000000000 */
[----:B------:R-:W3:Y:S01]  /*0840*/  @!P1 LDG.E.128 R16, desc[UR4][R36.64] ;  /* 0x0000000424109981 */ /* 0x000ee2000c1e1d00 */
[----:B------:R-:W-:Y:S01]  /*0850*/  FADD R6, R6, R10 ;  /* 0x0000000a06067221 */ /* 0x000fe20000000000 */
[----:B------:R-:W-:Y:S01]  /*0860*/  FADD R5, R5, R9 ;  /* 0x0000000905057221 */ /* 0x000fe20000000000 */
[----:B------:R-:W-:Y:S01]  /*0870*/  FADD R4, R4, R8 ;  /* 0x0000000804047221 */ /* 0x000fe20000000000 */
[----:B------:R-:W-:Y:S02]  /*0880*/  CS2R R8, SRZ ;  /* 0x0000000000087805 */ /* 0x000fe4000001ff00 */
[----:B------:R-:W-:Y:S01]  /*0890*/  CS2R R10, SRZ ;  /* 0x00000000000a7805 */ /* 0x000fe2000001ff00 */
[----:B------:R-:W-:-:S04]  /*08a0*/  IMAD.WIDE R30, R28, 0x4, R30 ;  /* 0x000000041c1e7825 */ /* 0x000fc800078e021e */
[----:B------:R-:W-:Y:S01]  /*08b0*/  FADD R15, R7, -R15 ;  /* 0x8000000f070f7221 */ /* 0x000fe20000000000 */
[----:B------:R0:W2:Y:S03]  /*08c0*/  @!P1 LDG.E.EL.128 R8, desc[UR4][R30.64] ;  /* 0x000000041e089981 */ /* 0x0000a6000c2e1d00 */
[----:B------:R-:W-:Y:S01]  /*08d0*/  FMUL R32, R32, R15 ;  /* 0x0000000f20207220 */ /* 0x000fe20000400000 */
[----:B0-----:R-:W0:Y:S01]  /*08e0*/  LDC.64 R30, c[0x0][0x230] ;  /* 0x00008c00ff1e7b82 */ /* 0x001e220000000a00 */
[----:B------:R-:W-:Y:S01]  /*08f0*/  FADD R15, R6, -R14 ;  /* 0x8000000e060f7221 */ /* 0x000fe20000000000 */
[----:B------:R-:W-:Y:S01]  /*0900*/  FADD R13, R5, -R13 ;  /* 0x8000000d050d7221 */ /* 0x000fe20000000000 */
[----:B------:R-:W-:Y:S02]  /*0910*/  FADD R12, R4, -R12 ;  /* 0x8000000c040c7221 */ /* 0x000fe40000000000 */
[----:B------:R-:W-:Y:S01]  /*0920*/  FMUL R0, R0, R15 ;  /* 0x0000000f00007220 */ /* 0x000fe20000400000 */
[----:B------:R-:W-:Y:S01]  /*0930*/  FMUL R2, R2, R13 ;  /* 0x0000000d02027220 */ /* 0x000fe20000400000 */
[----:B------:R-:W-:Y:S01]  /*0940*/  FMUL R3, R3, R12 ;  /* 0x0000000c03037220 */ /* 0x000fe20000400000 */
[----:B------:R-:W-:-:S02]  /*0950*/  CS2R R12, SRZ ;  /* 0x00000000000c7805 */ /* 0x000fc4000001ff00 */
[----:B------:R-:W-:Y:S01]  /*0960*/  CS2R R14, SRZ ;  /* 0x00000000000e7805 */ /* 0x000fe2000001ff00 */
[----:B---3--:R-:W-:Y:S01]  /*0970*/  FADD R17, R21, R17 ;  /* 0x0000001115117221 */ /* 0x008fe20000000000 */
[----:B------:R-:W-:Y:S01]  /*0980*/  FADD R16, R20, R16 ;  /* 0x0000001014107221 */ /* 0x000fe20000000000 */
[----:B0-----:R-:W-:-:S05]  /*0990*/  IMAD.WIDE R20, R28, 0x4, R30 ;  /* 0x000000041c147825 */ /* 0x001fca00078e021e */
[----:B------:R0:W3:Y:S02]  /*09a0*/  @!P1 LDG.E.EL.128 R12, desc[UR4][R20.64] ;  /* 0x00000004140c9981 */ /* 0x0000e4000c2e1d00 */
[----:B0-----:R-:W0:Y:S01]  /*09b0*/  LDC.64 R20, c[0x0][0x238] ;  /* 0x00008e00ff147b82 */ /* 0x001e220000000a00 */
[----:B------:R-:W-:Y:S01]  /*09c0*/  FADD R19, R23, R19 ;  /* 0x0000001317137221 */ /* 0x000fe20000000000 */
[----:B------:R-:W-:Y:S01]  /*09d0*/  FADD R18, R22, R18 ;  /* 0x0000001216127221 */ /* 0x000fe20000000000 */
[----:B------:R-:W-:Y:S01]  /*09e0*/  CS2R R22, SRZ ;  /* 0x0000000000167805 */ /* 0x000fe2000001ff00 */
[----:B0-----:R-:W-:-:S04]  /*09f0*/  IMAD.WIDE R28, R28, 0x4, R20 ;  /* 0x000000041c1c7825 */ /* 0x001fc800078e0214 */
[----:B------:R-:W-:Y:S01]  /*0a00*/  IMAD.WIDE R38, R27, 0x4, R20 ;  /* 0x000000041b267825 */ /* 0x000fe200078e0214 */
[----:B------:R-:W-:-:S06]  /*0a10*/  CS2R R20, SRZ ;  /* 0x0000000000147805 */ /* 0x000fcc000001ff00 */
[----:B------:R0:W3:Y:S01]  /*0a20*/  @!P1 LDG.E.EL.128 R20, desc[UR4][R28.64] ;  /* 0x000000041c149981 */ /* 0x0000e2000c2e1d00 */
[----:B--2---:R-:W-:Y:S01]  /*0a30*/  FADD R34, R19, -R11 ;  /* 0x8000000b13227221 */ /* 0x004fe20000000000 */
[----:B------:R-:W-:Y:S01]  /*0a40*/  FADD R11, R17, -R9 ;  /* 0x80000009110b7221 */ /* 0x000fe20000000000 */
[----:B------:R-:W-:Y:S02]  /*0a50*/  FADD R9, R16, -R8 ;  /* 0x8000000810097221 */ /* 0x000fe40000000000 */
[----:B------:R-:W-:Y:S02]  /*0a60*/  FMUL R25, R25, R34 ;  /* 0x0000002219197220 */ /* 0x000fe40000400000 */
[----:B------:R-:W-:Y:S01]  /*0a70*/  FMUL R26, R26, R9 ;  /* 0x000000091a1a7220 */ /* 0x000fe20000400000 */
[----:B------:R-:W-:Y:S01]  /*0a80*/  FMUL R8, R24, R11 ;  /* 0x0000000b18087220 */ /* 0x000fe20000400000 */
[----:B------:R-:W-:Y:S01]  /*0a90*/  IMAD.WIDE R30, R27, 0x4, R30 ;  /* 0x000000041b1e7825 */ /* 0x000fe200078e021e */
[----:B0-----:R-:W-:-:S03]  /*0aa0*/  CS2R R28, SRZ ;  /* 0x00000000001c7805 */ /* 0x001fc6000001ff00 */
[----:B---3--:R-:W-:Y:S01]  /*0ab0*/  FFMA R12, R26, R12, R20 ;  /* 0x0000000c1a0c7223 */ /* 0x008fe20000000014 */
[----:B------:R-:W-:Y:S01]  /*0ac0*/  FFMA R15, R25, R15, R23 ;  /* 0x0000000f190f7223 */ /* 0x000fe20000000017 */
[----:B------:R-:W-:Y:S02]  /*0ad0*/  CS2R R24, SRZ ;  /* 0x0000000000187805 */ /* 0x000fe4000001ff00 */
[----:B------:R-:W-:-:S06]  /*0ae0*/  CS2R R26, SRZ ;  /* 0x00000000001a7805 */ /* 0x000fcc000001ff00 */
[----:B------:R0:W2:Y:S02]  /*0af0*/  @!P0 LDG.E.EL.128 R24, desc[UR4][R30.64] ;  /* 0x000000041e188981 */ /* 0x0000a4000c2e1d00 */
[----:B0-----:R-:W-:-:S06]  /*0b00*/  CS2R R30, SRZ ;  /* 0x00000000001e7805 */ /* 0x001fcc000001ff00 */
[----:B------:R-:W2:Y:S01]  /*0b10*/  @!P0 LDG.E.EL.128 R28, desc[UR4][R38.64] ;  /* 0x00000004261c8981 */ /* 0x000ea2000c2e1d00 */
[----:B------:R-:W-:Y:S01]  /*0b20*/  FADD R10, R18, -R10 ;  /* 0x8000000a120a7221 */ /* 0x000fe20000000000 */
[----:B------:R-:W-:-:S03]  /*0b30*/  FSETP.GTU.AND P2, PT, R15, RZ, PT ;  /* 0x000000ff0f00720b */ /* 0x000fc60003f4c000 */
[----:B------:R-:W-:Y:S01]  /*0b40*/  FMUL R33, R33, R10 ;  /* 0x0000000a21217220 */ /* 0x000fe20000400000 */
[----:B------:R-:W-:Y:S01]  /*0b50*/  FSEL R11, R15, RZ, P2 ;  /* 0x000000ff0f0b7208 */ /* 0x000fe20001000000 */
[----:B------:R-:W-:Y:S02]  /*0b60*/  FFMA R8, R8, R13, R21 ;  /* 0x0000000d08087223 */ /* 0x000fe40000000015 */
[----:B------:R-:W-:Y:S01]  /*0b70*/  FFMA R22, R33, R14, R22 ;  /* 0x0000000e21167223 */ /* 0x000fe20000000016 */
[----:B------:R-:W-:Y:S01]  /*0b80*/  FSETP.GEU.AND P3, PT, R11, 6, PT ;  /* 0x40c000000b00780b */ /* 0x000fe20003f6e000 */
[----:B------:R-:W0:Y:S01]  /*0b90*/  LDC.64 R14, c[0x0][0x240] ;  /* 0x00009000ff0e7b82 */ /* 0x000e220000000a00 */
[----:B------:R-:W-:Y:S02]  /*0ba0*/  FSETP.GTU.AND P6, PT, R8, RZ, PT ;  /* 0x000000ff0800720b */ /* 0x000fe40003fcc000 */
[----:B------:R-:W-:Y:S02]  /*0bb0*/  FSETP.GTU.AND P5, PT, R22, RZ, PT ;  /* 0x000000ff1600720b */ /* 0x000fe40003fac000 */
[----:B------:R-:W-:-:S02]  /*0bc0*/  FSETP.GTU.AND P2, PT, R12, RZ, PT ;  /* 0x000000ff0c00720b */ /* 0x000fc40003f4c000 */
[----:B------:R-:W-:Y:S02]  /*0bd0*/  FSEL R10, R22, RZ, P5 ;  /* 0x000000ff160a7208 */ /* 0x000fe40002800000 */
[----:B------:R-:W-:Y:S02]  /*0be0*/  FSEL R9, R8, RZ, P6 ;  /* 0x000000ff08097208 */ /* 0x000fe40003000000 */
[C---:B------:R-:W-:Y:S02]  /*0bf0*/  FSETP.NAN.AND P6, PT, R11.reuse, R11, PT ;  /* 0x0000000b0b00720b */ /* 0x040fe40003fc8000 */
[----:B------:R-:W-:Y:S02]  /*0c00*/  FSEL R8, R12, RZ, P2 ;  /* 0x000000ff0c087208 */ /* 0x000fe40001000000 */
[----:B------:R-:W-:Y:S02]  /*0c10*/  FSETP.GEU.AND P2, PT, R10, 6, PT ;  /* 0x40c000000a00780b */ /* 0x000fe40003f4e000 */
[----:B------:R-:W-:-:S02]  /*0c20*/  @P3 SEL R11, R11, 0x40c00000, P6 ;  /* 0x40c000000b0b3807 */ /* 0x000fc40003000000 */
[----:B------:R-:W-:Y:S01]  /*0c30*/  FSETP.GEU.AND P3, PT, R9, 6, PT ;  /* 0x40c000000900780b */ /* 0x000fe20003f6e000 */
[----:B------:R1:W-:Y:S01]  /*0c40*/  @!P1 STG.E.128 desc[UR4][R36.64], R16 ;  /* 0x0000001024009986 */ /* 0x0003e2000c101d04 */
[----:B0-----:R-:W-:-:S03]  /*0c50*/  IMAD.WIDE R14, R35, 0x4, R14 ;  /* 0x00000004230e7825 */ /* 0x001fc600078e020e */
[----:B------:R1:W-:Y:S01]  /*0c60*/  @!P0 STG.E.128 desc[UR4][R36.64+0x800], R4 ;  /* 0x0008000424008986 */ /* 0x0003e2000c101d04 */
[----:B--2---:R-:W-:Y:S01]  /*0c70*/  FFMA R27, R32, R27, R31 ;  /* 0x0000001b201b7223 */ /* 0x004fe2000000001f */
[----:B------:R-:W-:Y:S01]  /*0c80*/  FFMA R2, R2, R25, R29 ;  /* 0x0000001902027223 */ /* 0x000fe2000000001d */
[----:B------:R-:W-:-:S03]  /*0c90*/  FFMA R0, R0, R26, R30 ;  /* 0x0000001a00007223 */ /* 0x000fc6000000001e */
[----:B------:R-:W-:Y:S01]  /*0ca0*/  FSETP.GTU.AND P4, PT, R27, RZ, PT ;  /* 0x000000ff1b00720b */ /* 0x000fe20003f8c000 */
[----:B------:R-:W-:Y:S01]  /*0cb0*/  FFMA R3, R3, R24, R28 ;  /* 0x0000001803037223 */ /* 0x000fe2000000001c */
[----:B------:R-:W-:Y:S02]  /*0cc0*/  FSETP.GTU.AND P5, PT, R0, RZ, PT ;  /* 0x000000ff0000720b */ /* 0x000fe40003fac000 */
[----:B------:R-:W-:Y:S02]  /*0cd0*/  FSETP.GTU.AND P6, PT, R2, RZ, PT ;  /* 0x000000ff0200720b */ /* 0x000fe40003fcc000 */
[----:B------:R-:W-:Y:S02]  /*0ce0*/  FSEL R23, R27, RZ, P4 ;  /* 0x000000ff1b177208 */ /* 0x000fe40002000000 */
[----:B------:R-:W-:Y:S02]  /*0cf0*/  FSETP.GEU.AND P4, PT, R8, 6, PT ;  /* 0x40c000000800780b */ /* 0x000fe40003f8e000 */
[----:B------:R-:W-:-:S02]  /*0d00*/  FSEL R22, R0, RZ, P5 ;  /* 0x000000ff00167208 */ /* 0x000fc40002800000 */
[----:B------:R-:W-:Y:S02]  /*0d10*/  FSEL R21, R2, RZ, P6 ;  /* 0x000000ff02157208 */ /* 0x000fe40003000000 */
[C---:B------:R-:W-:Y:S02]  /*0d20*/  FSETP.GTU.AND P5, PT, R3.reuse, RZ, PT ;  /* 0x000000ff0300720b */ /* 0x040fe40003fac000 */
[C---:B------:R-:W-:Y:S02]  /*0d30*/  FSETP.NAN.AND P6, PT, R10.reuse, R10, PT ;  /* 0x0000000a0a00720b */ /* 0x040fe40003fc8000 */
[----:B------:R-:W-:Y:S02]  /*0d40*/  FSEL R20, R3, RZ, P5 ;  /* 0x000000ff03147208 */ /* 0x000fe40002800000 */
[----:B------:R-:W-:Y:S02]  /*0d50*/  @P2 SEL R10, R10, 0x40c00000, P6 ;  /* 0x40c000000a0a2807 */ /* 0x000fe40003000000 */
[----:B------:R-:W-:-:S02]  /*0d60*/  FSETP.NAN.AND P5, PT, R9, R9, PT ;  /* 0x000000090900720b */ /* 0x000fc40003fa8000 */
[----:B------:R-:W-:Y:S02]  /*0d70*/  FSETP.GEU.AND P2, PT, R23, 6, PT ;  /* 0x40c000001700780b */ /* 0x000fe40003f4e000 */
[C---:B------:R-:W-:Y:S02]  /*0d80*/  FSETP.NAN.AND P6, PT, R8.reuse, R8, PT ;  /* 0x000000080800720b */ /* 0x040fe40003fc8000 */
[----:B------:R-:W-:Y:S02]  /*0d90*/  @P3 SEL R9, R9, 0x40c00000, P5 ;  /* 0x40c0000009093807 */ /* 0x000fe40002800000 */
[----:B------:R-:W-:Y:S02]  /*0da0*/  @P4 SEL R8, R8, 0x40c00000, P6 ;  /* 0x40c0000008084807 */ /* 0x000fe40003000000 */
[----:B------:R-:W-:Y:S02]  /*0db0*/  FSETP.GEU.AND P3, PT, R22, 6, PT ;  /* 0x40c000001600780b */ /* 0x000fe40003f6e000 */
[----:B------:R-:W-:-:S02]  /*0dc0*/  FSETP.GEU.AND P5, PT, R21, 6, PT ;  /* 0x40c000001500780b */ /* 0x000fc40003fae000 */
[----:B------:R-:W-:Y:S02]  /*0dd0*/  FSETP.GEU.AND P4, PT, R20, 6, PT ;  /* 0x40c000001400780b */ /* 0x000fe40003f8e000 */
[C---:B------:R-:W-:Y:S01]  /*0de0*/  FSETP.NAN.AND P6, PT, R23.reuse, R23, PT ;  /* 0x000000171700720b */ /* 0x040fe20003fc8000 */
[----:B------:R1:W-:Y:S01]  /*0df0*/  @!P1 STG.E.128 desc[UR4][R14.64], R8 ;  /* 0x000000080e009986 */ /* 0x0003e2000c101d04 */
[----:B------:R-:W-:Y:S02]  /*0e00*/  FSETP.NAN.AND P1, PT, R22, R22, PT ;  /* 0x000000161600720b */ /* 0x000fe40003f28000 */
[----:B------:R-:W-:Y:S02]  /*0e10*/  @P2 SEL R23, R23, 0x40c00000, P6 ;  /* 0x40c0000017172807 */ /* 0x000fe40003000000 */
[----:B------:R-:W-:Y:S02]  /*0e20*/  FSETP.NAN.AND P6, PT, R21, R21, PT ;  /* 0x000000151500720b */ /* 0x000fe40003fc8000 */
[----:B------:R-:W-:-:S02]  /*0e30*/  FSETP.NAN.AND P2, PT, R20, R20, PT ;  /* 0x000000141400720b */ /* 0x000fc40003f48000 */
[----:B------:R-:W-:Y:S02]  /*0e40*/  @P3 SEL R22, R22, 0x40c00000, P1 ;  /* 0x40c0000016163807 */ /* 0x000fe40000800000 */
[----:B------:R-:W-:Y:S02]  /*0e50*/  @P5 SEL R21, R21, 0x40c00000, P6 ;  /* 0x40c0000015155807 */ /* 0x000fe40003000000 */
[----:B------:R-:W-:Y:S01]  /*0e60*/  @P4 SEL R20, R20, 0x40c00000, P2 ;  /* 0x40c0000014144807 */ /* 0x000fe20001000000 */
[----:B------:R-:W-:Y:S06]  /*0e70*/  @P0 EXIT ;  /* 0x000000000000094d */ /* 0x000fec0003800000 */
[----:B------:R-:W-:Y:S01]  /*0e80*/  STG.E.128 desc[UR4][R14.64+0x800], R20 ;  /* 0x000800140e007986 */ /* 0x000fe2000c101d04 */
[----:B------:R-:W-:Y:S05]  /*0e90*/  EXIT ;  /* 0x000000000000794d */ /* 0x000fea0003800000 */
.L_x_0:
[----:B------:R-:W-:-:S00]  /*0ea0*/  BRA `(.L_x_0) ;  /* 0xfffffffc00fc7947 */ /* 0x000fc0000383ffff */
[----:B------:R-:W-:-:S00]  /*0eb0*/  NOP ;  /* 0x0000000000007918 */ /* 0x000fc00000000000 */
        /* <DEDUP_REMOVED lines=12> */
.L_x_1:


//--------------------- .nv.global.init           --------------------------
	.section	.nv.global.init,"aw",@progbits
.nv.global.init:
	.type		_$_str,@object
	.size		_$_str,(_$_str_$_2 - _$_str)
_$_str:
        /*0000*/ 	.byte	0x5f, 0x5f, 0x43, 0x55, 0x44, 0x41, 0x5f, 0x46, 0x54, 0x5a, 0x00
	.type		_$_str_$_2,@object
	.size		_$_str_$_2,(.L_1 - _$_str_$_2)
_$_str_$_2:
        /*000b*/ 	.byte	0x5f, 0x5f, 0x43, 0x55, 0x44, 0x41, 0x5f, 0x50, 0x52, 0x45, 0x43, 0x5f, 0x53, 0x51, 0x52, 0x54
        /*001b*/ 	.byte	0x00
.L_1:


//--------------------- .nv.constant0.triton_poi_fused__native_batch_norm_legit_no_training_convolution_hardtanh_37 --------------------------
	.section	.nv.constant0.triton_poi_fused__native_batch_norm_legit_no_training_convolution_hardtanh_37,"a",@progbits
	.sectionflags	@""
	.align	4
.nv.constant0.triton_poi_fused__native_batch_norm_legit_no_training_convolution_hardtanh_37:
	.zero		588
